//
// Generated by NVIDIA NVVM Compiler
//
// Compiler Build ID: CL-36424714
// Cuda compilation tools, release 13.0, V13.0.88
// Based on NVVM 20.0.0
//

.version 9.0
.target sm_100
.address_size 64

	// .globl	_Z11relu_kernelPKfPfi

.visible .entry _Z11relu_kernelPKfPfi(
	.param .u64 .ptr .align 1 _Z11relu_kernelPKfPfi_param_0,
	.param .u64 .ptr .align 1 _Z11relu_kernelPKfPfi_param_1,
	.param .u32 _Z11relu_kernelPKfPfi_param_2
)
{
	.reg .pred 	%p<2>;
	.reg .b32 	%r<5>;
	.reg .b32 	%f<3>;
	.reg .b64 	%rd<10>;

	ld.param.u64 	%rd2, [_Z11relu_kernelPKfPfi_param_0];
	ld.param.u64 	%rd3, [_Z11relu_kernelPKfPfi_param_1];
	ld.param.s32 	%rd4, [_Z11relu_kernelPKfPfi_param_2];
	mov.u32 	%r1, %ctaid.x;
	mov.u32 	%r2, %ntid.x;
	mov.u32 	%r3, %tid.x;
	mad.lo.s32 	%r4, %r1, %r2, %r3;
	cvt.u64.u32 	%rd1, %r4;
	setp.ge.s64 	%p1, %rd1, %rd4;
	@%p1 bra 	$L__BB0_2;
	cvta.to.global.u64 	%rd5, %rd2;
	cvta.to.global.u64 	%rd6, %rd3;
	shl.b64 	%rd7, %rd1, 2;
	add.s64 	%rd8, %rd5, %rd7;
	ld.global.f32 	%f1, [%rd8];
	max.f32 	%f2, %f1, 0f00000000;
	add.s64 	%rd9, %rd6, %rd7;
	st.global.f32 	[%rd9], %f2;
$L__BB0_2:
	ret;

}


// ===== COMPILED SASS (sm_100) =====

	.target	sm_100

	.elftype	@"ET_EXEC"


//--------------------- .note.nv.tkinfo           --------------------------
	.section	.note.nv.tkinfo,"",@"SHT_NOTE"
	.sectionflags	@"SHF_NOTE_NV_TKINFO"
	.tkinfo
        /*0018*/ 	.word	0x00000002
        /*0030*/ 	.string	""
        /*0030*/ 	.string	"ptxas"
        /*0030*/ 	.string	"Cuda compilation tools, release 13.0, V13.0.88"
        /*0030*/ 	.string	"Build cuda_13.0.r13.0/compiler.36424714_0"
        /*0030*/ 	.string	"-arch sm_100 -m 64 "



//--------------------- .note.nv.cuinfo           --------------------------
	.section	.note.nv.cuinfo,"",@"SHT_NOTE"
	.sectionflags	@"SHF_NOTE_NV_CUINFO"
        /*0018*/ 	.short	0x0002
        /*001a*/ 	.short	0x0064
        /*001c*/ 	.short	0x0082
	.zero		2


//--------------------- .nv.info                  --------------------------
	.section	.nv.info,"",@"SHT_CUDA_INFO"
	.align	4


	//----- nvinfo : EIATTR_REGCOUNT
	.align		4
        /*0000*/ 	.byte	0x04, 0x2f
        /*0002*/ 	.short	(.L_1 - .L_0)
	.align		4
.L_0:
        /*0004*/ 	.word	index@(_Z11relu_kernelPKfPfi)
        /*0008*/ 	.word	0x0000000a


	//----- nvinfo : EIATTR_FRAME_SIZE
	.align		4
.L_1:
        /*000c*/ 	.byte	0x04, 0x11
        /*000e*/ 	.short	(.L_3 - .L_2)
	.align		4
.L_2:
        /*0010*/ 	.word	index@(_Z11relu_kernelPKfPfi)
        /*0014*/ 	.word	0x00000000


	//----- nvinfo : EIATTR_MIN_STACK_SIZE
	.align		4
.L_3:
        /*0018*/ 	.byte	0x04, 0x12
        /*001a*/ 	.short	(.L_5 - .L_4)
	.align		4
.L_4:
        /*001c*/ 	.word	index@(_Z11relu_kernelPKfPfi)
        /*0020*/ 	.word	0x00000000
.L_5:


//--------------------- .nv.compat                --------------------------
	.section	.nv.compat,"",@"SHT_CUDA_COMPAT_INFO"
	.align	4
        /*0000*/ 	.byte	0x02, 0x09, 0x00, 0x00, 0x02, 0x02, 0x01, 0x00, 0x02, 0x05, 0x05, 0x00, 0x03, 0x07, 0x01, 0x01
        /*0010*/ 	.byte	0x02, 0x03, 0x00, 0x00, 0x02, 0x06, 0x01, 0x00, 0x04, 0x0b, 0x08, 0x00, 0x09, 0x00, 0x00, 0x00
        /*0020*/ 	.byte	0x00, 0x00, 0x00, 0x00


//--------------------- .nv.info._Z11relu_kernelPKfPfi --------------------------
	.section	.nv.info._Z11relu_kernelPKfPfi,"",@"SHT_CUDA_INFO"
	.sectionflags	@""
	.align	4


	//----- nvinfo : EIATTR_CUDA_API_VERSION
	.align		4
        /*0000*/ 	.byte	0x04, 0x37
        /*0002*/ 	.short	(.L_7 - .L_6)
.L_6:
        /*0004*/ 	.word	0x00000082


	//----- nvinfo : EIATTR_KPARAM_INFO
	.align		4
.L_7:
        /*0008*/ 	.byte	0x04, 0x17
        /*000a*/ 	.short	(.L_9 - .L_8)
.L_8:
        /*000c*/ 	.word	0x00000000
        /*0010*/ 	.short	0x0002
        /*0012*/ 	.short	0x0010
        /*0014*/ 	.byte	0x00, 0xf0, 0x11, 0x00


	//----- nvinfo : EIATTR_KPARAM_INFO
	.align		4
.L_9:
        /*0018*/ 	.byte	0x04, 0x17
        /*001a*/ 	.short	(.L_11 - .L_10)
.L_10:
        /*001c*/ 	.word	0x00000000
        /*0020*/ 	.short	0x0001
        /*0022*/ 	.short	0x0008
        /*0024*/ 	.byte	0x00, 0xf5, 0x21, 0x00


	//----- nvinfo : EIATTR_KPARAM_INFO
	.align		4
.L_11:
        /*0028*/ 	.byte	0x04, 0x17
        /*002a*/ 	.short	(.L_13 - .L_12)
.L_12:
        /*002c*/ 	.word	0x00000000
        /*0030*/ 	.short	0x0000
        /*0032*/ 	.short	0x0000
        /*0034*/ 	.byte	0x00, 0xf5, 0x21, 0x00


	//----- nvinfo : EIATTR_SPARSE_MMA_MASK
	.align		4
.L_13:
        /*0038*/ 	.byte	0x03, 0x50
        /*003a*/ 	.short	0x0000


	//----- nvinfo : EIATTR_MAXREG_COUNT
	.align		4
        /*003c*/ 	.byte	0x03, 0x1b
        /*003e*/ 	.short	0x00ff


	//----- nvinfo : EIATTR_MERCURY_ISA_VERSION
	.align		4
        /*0040*/ 	.byte	0x03, 0x5f
        /*0042*/ 	.short	0x0101


	//----- nvinfo : EIATTR_VRC_CTA_INIT_COUNT
	.align		4
        /*0044*/ 	.byte	0x02, 0x4a
	.zero		1
	.zero		1


	//----- nvinfo : EIATTR_EXIT_INSTR_OFFSETS
	.align		4
        /*0048*/ 	.byte	0x04, 0x1c
        /*004a*/ 	.short	(.L_15 - .L_14)


	//   ....[0]....
.L_14:
        /*004c*/ 	.word	0x00000090


	//   ....[1]....
        /*0050*/ 	.word	0x00000150


	//----- nvinfo : EIATTR_CBANK_PARAM_SIZE
	.align		4
.L_15:
        /*0054*/ 	.byte	0x03, 0x19
        /*0056*/ 	.short	0x0014


	//----- nvinfo : EIATTR_PARAM_CBANK
	.align		4
        /*0058*/ 	.byte	0x04, 0x0a
        /*005a*/ 	.short	(.L_17 - .L_16)
	.align		4
.L_16:
        /*005c*/ 	.word	index@(.nv.constant0._Z11relu_kernelPKfPfi)
        /*0060*/ 	.short	0x0380
        /*0062*/ 	.short	0x0014


	//----- nvinfo : EIATTR_SW_WAR
	.align		4
.L_17:
        /*0064*/ 	.byte	0x04, 0x36
        /*0066*/ 	.short	(.L_19 - .L_18)
.L_18:
        /*0068*/ 	.word	0x00000008
.L_19:


//--------------------- .nv.callgraph             --------------------------
	.section	.nv.callgraph,"",@"SHT_CUDA_CALLGRAPH"
	.align	4
	.sectionentsize	8
	.align		4
        /*0000*/ 	.word	0x00000000
	.align		4
        /*0004*/ 	.word	0xffffffff
	.align		4
        /*0008*/ 	.word	0x00000000
	.align		4
        /*000c*/ 	.word	0xfffffffe
	.align		4
        /*0010*/ 	.word	0x00000000
	.align		4
        /*0014*/ 	.word	0xfffffffd
	.align		4
        /*0018*/ 	.word	0x00000000
	.align		4
        /*001c*/ 	.word	0xfffffffc


//--------------------- .text._Z11relu_kernelPKfPfi --------------------------
	.section	.text._Z11relu_kernelPKfPfi,"ax",@progbits
	.align	128
        .global         _Z11relu_kernelPKfPfi
        .type           _Z11relu_kernelPKfPfi,@function
        .size           _Z11relu_kernelPKfPfi,(.L_x_1 - _Z11relu_kernelPKfPfi)
        .other          _Z11relu_kernelPKfPfi,@"STO_CUDA_ENTRY STV_DEFAULT"
_Z11relu_kernelPKfPfi:
.text._Z11relu_kernelPKfPfi:
[----:B------:R-:W-:Y:S01]  /*0000*/  LDC R1, c[0x0][0x37c] ;  /* 0x0000df00ff017b82 */ /* 0x000fe20000000800 */
[----:B------:R-:W0:Y:S07]  /*0010*/  S2R R3, SR_TID.X ;  /* 0x0000000000037919 */ /* 0x000e2e0000002100 */
[----:B------:R-:W0:Y:S01]  /*0020*/  S2UR UR4, SR_CTAID.X ;  /* 0x00000000000479c3 */ /* 0x000e220000002500 */
[----:B------:R-:W1:Y:S07]  /*0030*/  LDCU UR5, c[0x0][0x390] ;  /* 0x00007200ff0577ac */ /* 0x000e6e0008000800 */
[----:B------:R-:W0:Y:S02]  /*0040*/  LDC R0, c[0x0][0x360] ;  /* 0x0000d800ff007b82 */ /* 0x000e240000000800 */
[----:B0-----:R-:W-:Y:S01]  /*0050*/  IMAD R0, R0, UR4, R3 ;  /* 0x0000000400007c24 */ /* 0x001fe2000f8e0203 */
[----:B-1----:R-:W-:-:S04]  /*0060*/  USHF.R.S32.HI UR4, URZ, 0x1f, UR5 ;  /* 0x0000001fff047899 */ /* 0x002fc80008011405 */
[----:B------:R-:W-:-:S04]  /*0070*/  ISETP.GE.U32.AND P0, PT, R0, UR5, PT ;  /* 0x0000000500007c0c */ /* 0x000fc8000bf06070 */
[----:B------:R-:W-:-:S13]  /*0080*/  ISETP.GE.AND.EX P0, PT, RZ, UR4, PT, P0 ;  /* 0x00000004ff007c0c */ /* 0x000fda000bf06300 */
[----:B------:R-:W-:Y:S05]  /*0090*/  @P0 EXIT ;  /* 0x000000000000094d */ /* 0x000fea0003800000 */
[----:B------:R-:W0:Y:S01]  /*00a0*/  LDCU.128 UR8, c[0x0][0x380] ;  /* 0x00007000ff0877ac */ /* 0x000e220008000c00 */
[----:B------:R-:W-:Y:S01]  /*00b0*/  IMAD.SHL.U32 R4, R0, 0x4, RZ ;  /* 0x0000000400047824 */ /* 0x000fe200078e00ff */
[----:B------:R-:W-:Y:S01]  /*00c0*/  SHF.R.U32.HI R0, RZ, 0x1e, R0 ;  /* 0x0000001eff007819 */ /* 0x000fe20000011600 */
[----:B------:R-:W1:Y:S03]  /*00d0*/  LDCU.64 UR4, c[0x0][0x358] ;  /* 0x00006b00ff0477ac */ /* 0x000e660008000a00 */
[----:B0-----:R-:W-:-:S04]  /*00e0*/  IADD3 R2, P0, PT, R4, UR8, RZ ;  /* 0x0000000804027c10 */ /* 0x001fc8000ff1e0ff */
[----:B------:R-:W-:-:S05]  /*00f0*/  IADD3.X R3, PT, PT, R0, UR9, RZ, P0, !PT ;  /* 0x0000000900037c10 */ /* 0x000fca00087fe4ff */
[----:B-1----:R-:W2:Y:S01]  /*0100*/  LDG.E R2, desc[UR4][R2.64] ;  /* 0x0000000402027981 */ /* 0x002ea2000c1e1900 */
[----:B------:R-:W-:-:S04]  /*0110*/  IADD3 R4, P0, PT, R4, UR10, RZ ;  /* 0x0000000a04047c10 */ /* 0x000fc8000ff1e0ff */
[----:B------:R-:W-:Y:S02]  /*0120*/  IADD3.X R5, PT, PT, R0, UR11, RZ, P0, !PT ;  /* 0x0000000b00057c10 */ /* 0x000fe400087fe4ff */
[----:B--2---:R-:W-:-:S05]  /*0130*/  FMNMX R7, RZ, R2, !PT ;  /* 0x00000002ff077209 */ /* 0x004fca0007800000 */
[----:B------:R-:W-:Y:S01]  /*0140*/  STG.E desc[UR4][R4.64], R7 ;  /* 0x0000000704007986 */ /* 0x000fe2000c101904 */
[----:B------:R-:W-:Y:S05]  /*0150*/  EXIT ;  /* 0x000000000000794d */ /* 0x000fea0003800000 */
.L_x_0:
[----:B------:R-:W-:-:S00]  /*0160*/  BRA `(.L_x_0) ;  /* 0xfffffffc00fc7947 */ /* 0x000fc0000383ffff */
[----:B------:R-:W-:-:S00]  /*0170*/  NOP ;  /* 0x0000000000007918 */ /* 0x000fc00000000000 */
        /* <DEDUP_REMOVED lines=8> */
.L_x_1:


//--------------------- .nv.shared.reserved.0     --------------------------
	.section	.nv.shared.reserved.0,"aw",@nobits
	.weak		__nv_reservedSMEM_offset_0_alias
	.size		__nv_reservedSMEM_offset_0_alias, 0, 64
	.other		__nv_reservedSMEM_offset_0_alias,@"STO_CUDA_RESERVED_SHARED STV_DEFAULT"
__nv_reservedSMEM_offset_0_alias:
	.zero		0
	.zero		64


//--------------------- .nv.constant0._Z11relu_kernelPKfPfi --------------------------
	.section	.nv.constant0._Z11relu_kernelPKfPfi,"a",@progbits
	.sectionflags	@""
	.align	4
.nv.constant0._Z11relu_kernelPKfPfi:
	.zero		916


//--------------------- SYMBOLS --------------------------

	.type		.nv.reservedSmem.offset0,@object
	.size		.nv.reservedSmem.offset0,0x4
